//
// Generated by NVIDIA NVVM Compiler
//
// Compiler Build ID: CL-36424714
// Cuda compilation tools, release 13.0, V13.0.88
// Based on NVVM 20.0.0
//

.version 9.0
.target sm_100
.address_size 64

	// .globl	_Z12share_VecAddPfS_
// _ZZ12share_VecAddPfS_E4sVec has been demoted

.visible .entry _Z12share_VecAddPfS_(
	.param .u64 .ptr .align 1 _Z12share_VecAddPfS__param_0,
	.param .u64 .ptr .align 1 _Z12share_VecAddPfS__param_1
)
{
	.reg .pred 	%p<6>;
	.reg .b32 	%r<13>;
	.reg .b32 	%f<7>;
	.reg .b64 	%rd<7>;
	// demoted variable
	.shared .align 4 .b8 _ZZ12share_VecAddPfS_E4sVec[1024];
	ld.param.u64 	%rd1, [_Z12share_VecAddPfS__param_0];
	ld.param.u64 	%rd2, [_Z12share_VecAddPfS__param_1];
	mov.u32 	%r1, %tid.x;
	mov.u32 	%r7, %ctaid.x;
	mov.u32 	%r12, %ntid.x;
	mad.lo.s32 	%r3, %r7, %r12, %r1;
	setp.gt.u32 	%p1, %r3, 1048575;
	shl.b32 	%r8, %r1, 2;
	mov.u32 	%r9, _ZZ12share_VecAddPfS_E4sVec;
	add.s32 	%r4, %r9, %r8;
	@%p1 bra 	$L__BB0_2;
	cvta.to.global.u64 	%rd3, %rd1;
	mul.wide.u32 	%rd4, %r3, 4;
	add.s64 	%rd5, %rd3, %rd4;
	ld.global.f32 	%f1, [%rd5];
	st.shared.f32 	[%r4], %f1;
$L__BB0_2:
	bar.sync 	0;
	setp.lt.u32 	%p2, %r12, 2;
	@%p2 bra 	$L__BB0_6;
$L__BB0_3:
	shr.u32 	%r6, %r12, 1;
	setp.ge.u32 	%p3, %r1, %r6;
	@%p3 bra 	$L__BB0_5;
	shl.b32 	%r10, %r6, 2;
	add.s32 	%r11, %r4, %r10;
	ld.shared.f32 	%f2, [%r11];
	ld.shared.f32 	%f3, [%r4];
	add.f32 	%f4, %f2, %f3;
	st.shared.f32 	[%r4], %f4;
$L__BB0_5:
	bar.sync 	0;
	setp.gt.u32 	%p4, %r12, 3;
	mov.u32 	%r12, %r6;
	@%p4 bra 	$L__BB0_3;
$L__BB0_6:
	setp.ne.s32 	%p5, %r1, 0;
	@%p5 bra 	$L__BB0_8;
	ld.shared.f32 	%f5, [_ZZ12share_VecAddPfS_E4sVec];
	cvta.to.global.u64 	%rd6, %rd2;
	atom.global.add.f32 	%f6, [%rd6], %f5;
$L__BB0_8:
	ret;

}
	// .globl	_Z11glob_VecAddPfS_
.visible .entry _Z11glob_VecAddPfS_(
	.param .u64 .ptr .align 1 _Z11glob_VecAddPfS__param_0,
	.param .u64 .ptr .align 1 _Z11glob_VecAddPfS__param_1
)
{
	.reg .pred 	%p<5>;
	.reg .b32 	%r<9>;
	.reg .b32 	%f<6>;
	.reg .b64 	%rd<9>;

	ld.param.u64 	%rd4, [_Z11glob_VecAddPfS__param_0];
	ld.param.u64 	%rd3, [_Z11glob_VecAddPfS__param_1];
	cvta.to.global.u64 	%rd1, %rd4;
	mov.u32 	%r1, %tid.x;
	mov.u32 	%r6, %ctaid.x;
	mov.u32 	%r8, %ntid.x;
	mad.lo.s32 	%r3, %r6, %r8, %r1;
	setp.lt.u32 	%p1, %r8, 2;
	mul.wide.u32 	%rd5, %r3, 4;
	add.s64 	%rd2, %rd1, %rd5;
	@%p1 bra 	$L__BB1_4;
$L__BB1_1:
	shr.u32 	%r5, %r8, 1;
	setp.ge.u32 	%p2, %r1, %r5;
	@%p2 bra 	$L__BB1_3;
	add.s32 	%r7, %r5, %r3;
	mul.wide.u32 	%rd6, %r7, 4;
	add.s64 	%rd7, %rd1, %rd6;
	ld.global.f32 	%f1, [%rd7];
	ld.global.f32 	%f2, [%rd2];
	add.f32 	%f3, %f1, %f2;
	st.global.f32 	[%rd2], %f3;
$L__BB1_3:
	bar.sync 	0;
	setp.gt.u32 	%p3, %r8, 3;
	mov.u32 	%r8, %r5;
	@%p3 bra 	$L__BB1_1;
$L__BB1_4:
	setp.ne.s32 	%p4, %r1, 0;
	@%p4 bra 	$L__BB1_6;
	ld.global.f32 	%f4, [%rd2];
	cvta.to.global.u64 	%rd8, %rd3;
	atom.global.add.f32 	%f5, [%rd8], %f4;
$L__BB1_6:
	ret;

}


// ===== COMPILED SASS (sm_100) =====

	.target	sm_100

	.elftype	@"ET_EXEC"


//--------------------- .note.nv.tkinfo           --------------------------
	.section	.note.nv.tkinfo,"",@"SHT_NOTE"
	.sectionflags	@"SHF_NOTE_NV_TKINFO"
	.tkinfo
        /*0018*/ 	.word	0x00000002
        /*0030*/ 	.string	""
        /*0030*/ 	.string	"ptxas"
        /*0030*/ 	.string	"Cuda compilation tools, release 13.0, V13.0.88"
        /*0030*/ 	.string	"Build cuda_13.0.r13.0/compiler.36424714_0"
        /*0030*/ 	.string	"-arch sm_100 -m 64 "



//--------------------- .note.nv.cuinfo           --------------------------
	.section	.note.nv.cuinfo,"",@"SHT_NOTE"
	.sectionflags	@"SHF_NOTE_NV_CUINFO"
        /*0018*/ 	.short	0x0002
        /*001a*/ 	.short	0x0064
        /*001c*/ 	.short	0x0082
	.zero		2


//--------------------- .nv.info                  --------------------------
	.section	.nv.info,"",@"SHT_CUDA_INFO"
	.align	4


	//----- nvinfo : EIATTR_REGCOUNT
	.align		4
        /*0000*/ 	.byte	0x04, 0x2f
        /*0002*/ 	.short	(.L_1 - .L_0)
	.align		4
.L_0:
        /*0004*/ 	.word	index@(_Z12share_VecAddPfS_)
        /*0008*/ 	.word	0x0000000a


	//----- nvinfo : EIATTR_FRAME_SIZE
	.align		4
.L_1:
        /*000c*/ 	.byte	0x04, 0x11
        /*000e*/ 	.short	(.L_3 - .L_2)
	.align		4
.L_2:
        /*0010*/ 	.word	index@(_Z12share_VecAddPfS_)
        /*0014*/ 	.word	0x00000000


	//----- nvinfo : EIATTR_REGCOUNT
	.align		4
.L_3:
        /*0018*/ 	.byte	0x04, 0x2f
        /*001a*/ 	.short	(.L_5 - .L_4)
	.align		4
.L_4:
        /*001c*/ 	.word	index@(_Z11glob_VecAddPfS_)
        /*0020*/ 	.word	0x0000000e


	//----- nvinfo : EIATTR_FRAME_SIZE
	.align		4
.L_5:
        /*0024*/ 	.byte	0x04, 0x11
        /*0026*/ 	.short	(.L_7 - .L_6)
	.align		4
.L_6:
        /*0028*/ 	.word	index@(_Z11glob_VecAddPfS_)
        /*002c*/ 	.word	0x00000000


	//----- nvinfo : EIATTR_MIN_STACK_SIZE
	.align		4
.L_7:
        /*0030*/ 	.byte	0x04, 0x12
        /*0032*/ 	.short	(.L_9 - .L_8)
	.align		4
.L_8:
        /*0034*/ 	.word	index@(_Z11glob_VecAddPfS_)
        /*0038*/ 	.word	0x00000000


	//----- nvinfo : EIATTR_MIN_STACK_SIZE
	.align		4
.L_9:
        /*003c*/ 	.byte	0x04, 0x12
        /*003e*/ 	.short	(.L_11 - .L_10)
	.align		4
.L_10:
        /*0040*/ 	.word	index@(_Z12share_VecAddPfS_)
        /*0044*/ 	.word	0x00000000
.L_11:


//--------------------- .nv.compat                --------------------------
	.section	.nv.compat,"",@"SHT_CUDA_COMPAT_INFO"
	.align	4
        /*0000*/ 	.byte	0x02, 0x09, 0x00, 0x00, 0x02, 0x02, 0x01, 0x00, 0x02, 0x05, 0x05, 0x00, 0x03, 0x07, 0x01, 0x01
        /*0010*/ 	.byte	0x02, 0x03, 0x00, 0x00, 0x02, 0x06, 0x01, 0x00, 0x04, 0x0b, 0x08, 0x00, 0x09, 0x00, 0x00, 0x00
        /*0020*/ 	.byte	0x00, 0x00, 0x00, 0x00


//--------------------- .nv.info._Z11glob_VecAddPfS_ --------------------------
	.section	.nv.info._Z11glob_VecAddPfS_,"",@"SHT_CUDA_INFO"
	.sectionflags	@""
	.align	4


	//----- nvinfo : EIATTR_CUDA_API_VERSION
	.align		4
        /*0000*/ 	.byte	0x04, 0x37
        /*0002*/ 	.short	(.L_13 - .L_12)
.L_12:
        /*0004*/ 	.word	0x00000082


	//----- nvinfo : EIATTR_KPARAM_INFO
	.align		4
.L_13:
        /*0008*/ 	.byte	0x04, 0x17
        /*000a*/ 	.short	(.L_15 - .L_14)
.L_14:
        /*000c*/ 	.word	0x00000000
        /*0010*/ 	.short	0x0001
        /*0012*/ 	.short	0x0008
        /*0014*/ 	.byte	0x00, 0xf5, 0x21, 0x00


	//----- nvinfo : EIATTR_KPARAM_INFO
	.align		4
.L_15:
        /*0018*/ 	.byte	0x04, 0x17
        /*001a*/ 	.short	(.L_17 - .L_16)
.L_16:
        /*001c*/ 	.word	0x00000000
        /*0020*/ 	.short	0x0000
        /*0022*/ 	.short	0x0000
        /*0024*/ 	.byte	0x00, 0xf5, 0x21, 0x00


	//----- nvinfo : EIATTR_SPARSE_MMA_MASK
	.align		4
.L_17:
        /*0028*/ 	.byte	0x03, 0x50
        /*002a*/ 	.short	0x0000


	//----- nvinfo : EIATTR_MAXREG_COUNT
	.align		4
        /*002c*/ 	.byte	0x03, 0x1b
        /*002e*/ 	.short	0x00ff


	//----- nvinfo : EIATTR_NUM_BARRIERS
	.align		4
        /*0030*/ 	.byte	0x02, 0x4c
        /*0032*/ 	.byte	0x01
	.zero		1


	//----- nvinfo : EIATTR_MERCURY_ISA_VERSION
	.align		4
        /*0034*/ 	.byte	0x03, 0x5f
        /*0036*/ 	.short	0x0101


	//----- nvinfo : EIATTR_VRC_CTA_INIT_COUNT
	.align		4
        /*0038*/ 	.byte	0x02, 0x4a
	.zero		1
	.zero		1


	//----- nvinfo : EIATTR_EXIT_INSTR_OFFSETS
	.align		4
        /*003c*/ 	.byte	0x04, 0x1c
        /*003e*/ 	.short	(.L_19 - .L_18)


	//   ....[0]....
.L_18:
        /*0040*/ 	.word	0x000001b0


	//   ....[1]....
        /*0044*/ 	.word	0x000001f0


	//----- nvinfo : EIATTR_CRS_STACK_SIZE
	.align		4
.L_19:
        /*0048*/ 	.byte	0x04, 0x1e
        /*004a*/ 	.short	(.L_21 - .L_20)
.L_20:
        /*004c*/ 	.word	0x00000000


	//----- nvinfo : EIATTR_CBANK_PARAM_SIZE
	.align		4
.L_21:
        /*0050*/ 	.byte	0x03, 0x19
        /*0052*/ 	.short	0x0010


	//----- nvinfo : EIATTR_PARAM_CBANK
	.align		4
        /*0054*/ 	.byte	0x04, 0x0a
        /*0056*/ 	.short	(.L_23 - .L_22)
	.align		4
.L_22:
        /*0058*/ 	.word	index@(.nv.constant0._Z11glob_VecAddPfS_)
        /*005c*/ 	.short	0x0380
        /*005e*/ 	.short	0x0010


	//----- nvinfo : EIATTR_SW_WAR
	.align		4
.L_23:
        /*0060*/ 	.byte	0x04, 0x36
        /*0062*/ 	.short	(.L_25 - .L_24)
.L_24:
        /*0064*/ 	.word	0x00000008
.L_25:


//--------------------- .nv.info._Z12share_VecAddPfS_ --------------------------
	.section	.nv.info._Z12share_VecAddPfS_,"",@"SHT_CUDA_INFO"
	.sectionflags	@""
	.align	4


	//----- nvinfo : EIATTR_CUDA_API_VERSION
	.align		4
        /*0000*/ 	.byte	0x04, 0x37
        /*0002*/ 	.short	(.L_27 - .L_26)
.L_26:
        /*0004*/ 	.word	0x00000082


	//----- nvinfo : EIATTR_KPARAM_INFO
	.align		4
.L_27:
        /*0008*/ 	.byte	0x04, 0x17
        /*000a*/ 	.short	(.L_29 - .L_28)
.L_28:
        /*000c*/ 	.word	0x00000000
        /*0010*/ 	.short	0x0001
        /*0012*/ 	.short	0x0008
        /*0014*/ 	.byte	0x00, 0xf5, 0x21, 0x00


	//----- nvinfo : EIATTR_KPARAM_INFO
	.align		4
.L_29:
        /*0018*/ 	.byte	0x04, 0x17
        /*001a*/ 	.short	(.L_31 - .L_30)
.L_30:
        /*001c*/ 	.word	0x00000000
        /*0020*/ 	.short	0x0000
        /*0022*/ 	.short	0x0000
        /*0024*/ 	.byte	0x00, 0xf5, 0x21, 0x00


	//----- nvinfo : EIATTR_SPARSE_MMA_MASK
	.align		4
.L_31:
        /*0028*/ 	.byte	0x03, 0x50
        /*002a*/ 	.short	0x0000


	//----- nvinfo : EIATTR_MAXREG_COUNT
	.align		4
        /*002c*/ 	.byte	0x03, 0x1b
        /*002e*/ 	.short	0x00ff


	//----- nvinfo : EIATTR_NUM_BARRIERS
	.align		4
        /*0030*/ 	.byte	0x02, 0x4c
        /*0032*/ 	.byte	0x01
	.zero		1


	//----- nvinfo : EIATTR_MERCURY_ISA_VERSION
	.align		4
        /*0034*/ 	.byte	0x03, 0x5f
        /*0036*/ 	.short	0x0101


	//----- nvinfo : EIATTR_VRC_CTA_INIT_COUNT
	.align		4
        /*0038*/ 	.byte	0x02, 0x4a
	.zero		1
	.zero		1


	//----- nvinfo : EIATTR_EXIT_INSTR_OFFSETS
	.align		4
        /*003c*/ 	.byte	0x04, 0x1c
        /*003e*/ 	.short	(.L_33 - .L_32)


	//   ....[0]....
.L_32:
        /*0040*/ 	.word	0x000001e0


	//   ....[1]....
        /*0044*/ 	.word	0x00000250


	//----- nvinfo : EIATTR_CBANK_PARAM_SIZE
	.align		4
.L_33:
        /*0048*/ 	.byte	0x03, 0x19
        /*004a*/ 	.short	0x0010


	//----- nvinfo : EIATTR_PARAM_CBANK
	.align		4
        /*004c*/ 	.byte	0x04, 0x0a
        /*004e*/ 	.short	(.L_35 - .L_34)
	.align		4
.L_34:
        /*0050*/ 	.word	index@(.nv.constant0._Z12share_VecAddPfS_)
        /*0054*/ 	.short	0x0380
        /*0056*/ 	.short	0x0010


	//----- nvinfo : EIATTR_SW_WAR
	.align		4
.L_35:
        /*0058*/ 	.byte	0x04, 0x36
        /*005a*/ 	.short	(.L_37 - .L_36)
.L_36:
        /*005c*/ 	.word	0x00000008
.L_37:


//--------------------- .nv.callgraph             --------------------------
	.section	.nv.callgraph,"",@"SHT_CUDA_CALLGRAPH"
	.align	4
	.sectionentsize	8
	.align		4
        /*0000*/ 	.word	0x00000000
	.align		4
        /*0004*/ 	.word	0xffffffff
	.align		4
        /*0008*/ 	.word	0x00000000
	.align		4
        /*000c*/ 	.word	0xfffffffe
	.align		4
        /*0010*/ 	.word	0x00000000
	.align		4
        /*0014*/ 	.word	0xfffffffd
	.align		4
        /*0018*/ 	.word	0x00000000
	.align		4
        /*001c*/ 	.word	0xfffffffc


//--------------------- .text._Z11glob_VecAddPfS_ --------------------------
	.section	.text._Z11glob_VecAddPfS_,"ax",@progbits
	.align	128
        .global         _Z11glob_VecAddPfS_
        .type           _Z11glob_VecAddPfS_,@function
        .size           _Z11glob_VecAddPfS_,(.L_x_8 - _Z11glob_VecAddPfS_)
        .other          _Z11glob_VecAddPfS_,@"STO_CUDA_ENTRY STV_DEFAULT"
_Z11glob_VecAddPfS_:
.text._Z11glob_VecAddPfS_:
[----:B------:R-:W-:Y:S08]  /*0000*/  LDC R1, c[0x0][0x37c] ;  /* 0x0000df00ff017b82 */ /* 0x000ff00000000800 */
[----:B------:R-:W0:Y:S01]  /*0010*/  LDC R0, c[0x0][0x360] ;  /* 0x0000d800ff007b82 */ /* 0x000e220000000800 */
[----:B------:R-:W1:Y:S01]  /*0020*/  S2R R8, SR_TID.X ;  /* 0x0000000000087919 */ /* 0x000e620000002100 */
[----:B------:R-:W2:Y:S06]  /*0030*/  LDCU.64 UR4, c[0x0][0x358] ;  /* 0x00006b00ff0477ac */ /* 0x000eac0008000a00 */
[----:B------:R-:W1:Y:S08]  /*0040*/  S2UR UR6, SR_CTAID.X ;  /* 0x00000000000679c3 */ /* 0x000e700000002500 */
[----:B------:R-:W3:Y:S01]  /*0050*/  LDC.64 R2, c[0x0][0x380] ;  /* 0x0000e000ff027b82 */ /* 0x000ee20000000a00 */
[C---:B0-----:R-:W-:Y:S01]  /*0060*/  ISETP.GE.U32.AND P0, PT, R0.reuse, 0x2, PT ;  /* 0x000000020000780c */ /* 0x041fe20003f06070 */
[----:B-1----:R-:W-:-:S04]  /*0070*/  IMAD R9, R0, UR6, R8 ;  /* 0x0000000600097c24 */ /* 0x002fc8000f8e0208 */
[----:B---3--:R-:W-:-:S08]  /*0080*/  IMAD.WIDE.U32 R2, R9, 0x4, R2 ;  /* 0x0000000409027825 */ /* 0x008fd000078e0002 */
[----:B--2---:R-:W-:Y:S05]  /*0090*/  @!P0 BRA `(.L_x_0) ;  /* 0x0000000000408947 */ /* 0x004fea0003800000 */
[----:B------:R-:W0:Y:S02]  /*00a0*/  LDC.64 R6, c[0x0][0x380] ;  /* 0x0000e000ff067b82 */ /* 0x000e240000000a00 */
.L_x_3:
[----:B------:R-:W-:Y:S01]  /*00b0*/  SHF.R.U32.HI R10, RZ, 0x1, R0 ;  /* 0x00000001ff0a7819 */ /* 0x000fe20000011600 */
[----:B------:R-:W-:Y:S03]  /*00c0*/  BSSY.RECONVERGENT B0, `(.L_x_1) ;  /* 0x0000009000007945 */ /* 0x000fe60003800200 */
[----:B------:R-:W-:-:S13]  /*00d0*/  ISETP.GE.U32.AND P0, PT, R8, R10, PT ;  /* 0x0000000a0800720c */ /* 0x000fda0003f06070 */
[----:B-1----:R-:W-:Y:S05]  /*00e0*/  @P0 BRA `(.L_x_2) ;  /* 0x0000000000180947 */ /* 0x002fea0003800000 */
[----:B------:R-:W-:Y:S01]  /*00f0*/  IMAD.IADD R5, R9, 0x1, R10 ;  /* 0x0000000109057824 */ /* 0x000fe200078e020a */
[----:B------:R-:W2:Y:S03]  /*0100*/  LDG.E R11, desc[UR4][R2.64] ;  /* 0x00000004020b7981 */ /* 0x000ea6000c1e1900 */
[----:B0-----:R-:W-:-:S06]  /*0110*/  IMAD.WIDE.U32 R4, R5, 0x4, R6 ;  /* 0x0000000405047825 */ /* 0x001fcc00078e0006 */
[----:B------:R-:W2:Y:S02]  /*0120*/  LDG.E R4, desc[UR4][R4.64] ;  /* 0x0000000404047981 */ /* 0x000ea4000c1e1900 */
[----:B--2---:R-:W-:-:S05]  /*0130*/  FADD R11, R4, R11 ;  /* 0x0000000b040b7221 */ /* 0x004fca0000000000 */
[----:B------:R1:W-:Y:S02]  /*0140*/  STG.E desc[UR4][R2.64], R11 ;  /* 0x0000000b02007986 */ /* 0x0003e4000c101904 */
.L_x_2:
[----:B------:R-:W-:Y:S05]  /*0150*/  BSYNC.RECONVERGENT B0 ;  /* 0x0000000000007941 */ /* 0x000fea0003800200 */
.L_x_1:
[----:B------:R-:W-:Y:S01]  /*0160*/  BAR.SYNC.DEFER_BLOCKING 0x0 ;  /* 0x0000000000007b1d */ /* 0x000fe20000010000 */
[----:B------:R-:W-:Y:S02]  /*0170*/  ISETP.GT.U32.AND P0, PT, R0, 0x3, PT ;  /* 0x000000030000780c */ /* 0x000fe40003f04070 */
[----:B------:R-:W-:-:S11]  /*0180*/  MOV R0, R10 ;  /* 0x0000000a00007202 */ /* 0x000fd60000000f00 */
[----:B------:R-:W-:Y:S05]  /*0190*/  @P0 BRA `(.L_x_3) ;  /* 0xfffffffc00c40947 */ /* 0x000fea000383ffff */
.L_x_0:
[----:B------:R-:W-:-:S13]  /*01a0*/  ISETP.NE.AND P0, PT, R8, RZ, PT ;  /* 0x000000ff0800720c */ /* 0x000fda0003f05270 */
[----:B------:R-:W-:Y:S05]  /*01b0*/  @P0 EXIT ;  /* 0x000000000000094d */ /* 0x000fea0003800000 */
[----:B-1----:R-:W2:Y:S01]  /*01c0*/  LDG.E R3, desc[UR4][R2.64] ;  /* 0x0000000402037981 */ /* 0x002ea2000c1e1900 */
[----:B------:R-:W2:Y:S03]  /*01d0*/  LDC.64 R4, c[0x0][0x388] ;  /* 0x0000e200ff047b82 */ /* 0x000ea60000000a00 */
[----:B--2---:R-:W-:Y:S01]  /*01e0*/  REDG.E.ADD.F32.FTZ.RN.STRONG.GPU desc[UR4][R4.64], R3 ;  /* 0x00000003040079a6 */ /* 0x004fe2000c12f304 */
[----:B------:R-:W-:Y:S05]  /*01f0*/  EXIT ;  /* 0x000000000000794d */ /* 0x000fea0003800000 */
.L_x_4:
[----:B------:R-:W-:-:S00]  /*0200*/  BRA `(.L_x_4) ;  /* 0xfffffffc00fc7947 */ /* 0x000fc0000383ffff */
[----:B------:R-:W-:-:S00]  /*0210*/  NOP ;  /* 0x0000000000007918 */ /* 0x000fc00000000000 */
        /* <DEDUP_REMOVED lines=14> */
.L_x_8:


//--------------------- .text._Z12share_VecAddPfS_ --------------------------
	.section	.text._Z12share_VecAddPfS_,"ax",@progbits
	.align	128
        .global         _Z12share_VecAddPfS_
        .type           _Z12share_VecAddPfS_,@function
        .size           _Z12share_VecAddPfS_,(.L_x_9 - _Z12share_VecAddPfS_)
        .other          _Z12share_VecAddPfS_,@"STO_CUDA_ENTRY STV_DEFAULT"
_Z12share_VecAddPfS_:
.text._Z12share_VecAddPfS_:
[----:B------:R-:W-:Y:S01]  /*0000*/  LDC R1, c[0x0][0x37c] ;  /* 0x0000df00ff017b82 */ /* 0x000fe20000000800 */
[----:B------:R-:W0:Y:S07]  /*0010*/  S2R R7, SR_TID.X ;  /* 0x0000000000077919 */ /* 0x000e2e0000002100 */
[----:B------:R-:W0:Y:S01]  /*0020*/  S2UR UR4, SR_CTAID.X ;  /* 0x00000000000479c3 */ /* 0x000e220000002500 */
[----:B------:R-:W1:Y:S07]  /*0030*/  LDCU.64 UR6, c[0x0][0x358] ;  /* 0x00006b00ff0677ac */ /* 0x000e6e0008000a00 */
[----:B------:R-:W0:Y:S02]  /*0040*/  LDC R4, c[0x0][0x360] ;  /* 0x0000d800ff047b82 */ /* 0x000e240000000800 */
[----:B0-----:R-:W-:-:S05]  /*0050*/  IMAD R5, R4, UR4, R7 ;  /* 0x0000000404057c24 */ /* 0x001fca000f8e0207 */
[----:B------:R-:W-:-:S13]  /*0060*/  ISETP.GT.U32.AND P1, PT, R5, 0xfffff, PT ;  /* 0x000fffff0500780c */ /* 0x000fda0003f24070 */
[----:B------:R-:W0:Y:S02]  /*0070*/  @!P1 LDC.64 R2, c[0x0][0x380] ;  /* 0x0000e000ff029b82 */ /* 0x000e240000000a00 */
[----:B0-----:R-:W-:-:S06]  /*0080*/  @!P1 IMAD.WIDE.U32 R2, R5, 0x4, R2 ;  /* 0x0000000405029825 */ /* 0x001fcc00078e0002 */
[----:B-1----:R-:W2:Y:S01]  /*0090*/  @!P1 LDG.E R3, desc[UR6][R2.64] ;  /* 0x0000000602039981 */ /* 0x002ea2000c1e1900 */
[----:B------:R-:W0:Y:S01]  /*00a0*/  S2UR UR5, SR_CgaCtaId ;  /* 0x00000000000579c3 */ /* 0x000e220000008800 */
[----:B------:R-:W-:Y:S01]  /*00b0*/  UMOV UR4, 0x400 ;  /* 0x0000040000047882 */ /* 0x000fe20000000000 */
[----:B------:R-:W-:Y:S02]  /*00c0*/  ISETP.GE.U32.AND P2, PT, R4, 0x2, PT ;  /* 0x000000020400780c */ /* 0x000fe40003f46070 */
[----:B------:R-:W-:Y:S01]  /*00d0*/  ISETP.NE.AND P0, PT, R7, RZ, PT ;  /* 0x000000ff0700720c */ /* 0x000fe20003f05270 */
[----:B0-----:R-:W-:-:S06]  /*00e0*/  ULEA UR4, UR5, UR4, 0x18 ;  /* 0x0000000405047291 */ /* 0x001fcc000f8ec0ff */
[----:B------:R-:W-:-:S05]  /*00f0*/  LEA R0, R7, UR4, 0x2 ;  /* 0x0000000407007c11 */ /* 0x000fca000f8e10ff */
[----:B--2---:R0:W-:Y:S01]  /*0100*/  @!P1 STS [R0], R3 ;  /* 0x0000000300009388 */ /* 0x0041e20000000800 */
[----:B------:R-:W-:Y:S06]  /*0110*/  BAR.SYNC.DEFER_BLOCKING 0x0 ;  /* 0x0000000000007b1d */ /* 0x000fec0000010000 */
[----:B------:R-:W-:Y:S05]  /*0120*/  @!P2 BRA `(.L_x_5) ;  /* 0x00000000002ca947 */ /* 0x000fea0003800000 */
.L_x_6:
[----:B------:R-:W-:-:S04]  /*0130*/  SHF.R.U32.HI R5, RZ, 0x1, R4 ;  /* 0x00000001ff057819 */ /* 0x000fc80000011604 */
[----:B------:R-:W-:-:S13]  /*0140*/  ISETP.GE.U32.AND P1, PT, R7, R5, PT ;  /* 0x000000050700720c */ /* 0x000fda0003f26070 */
[----:B------:R-:W-:Y:S01]  /*0150*/  @!P1 IMAD R2, R5, 0x4, R0 ;  /* 0x0000000405029824 */ /* 0x000fe200078e0200 */
[----:B0-----:R-:W-:Y:S05]  /*0160*/  @!P1 LDS R3, [R0] ;  /* 0x0000000000039984 */ /* 0x001fea0000000800 */
[----:B------:R-:W0:Y:S02]  /*0170*/  @!P1 LDS R2, [R2] ;  /* 0x0000000002029984 */ /* 0x000e240000000800 */
[----:B0-----:R-:W-:-:S05]  /*0180*/  @!P1 FADD R3, R2, R3 ;  /* 0x0000000302039221 */ /* 0x001fca0000000000 */
[----:B------:R1:W-:Y:S01]  /*0190*/  @!P1 STS [R0], R3 ;  /* 0x0000000300009388 */ /* 0x0003e20000000800 */
[----:B------:R-:W-:Y:S01]  /*01a0*/  BAR.SYNC.DEFER_BLOCKING 0x0 ;  /* 0x0000000000007b1d */ /* 0x000fe20000010000 */
[----:B------:R-:W-:Y:S01]  /*01b0*/  ISETP.GT.U32.AND P1, PT, R4, 0x3, PT ;  /* 0x000000030400780c */ /* 0x000fe20003f24070 */
[----:B------:R-:W-:-:S12]  /*01c0*/  IMAD.MOV.U32 R4, RZ, RZ, R5 ;  /* 0x000000ffff047224 */ /* 0x000fd800078e0005 */
[----:B-1----:R-:W-:Y:S05]  /*01d0*/  @P1 BRA `(.L_x_6) ;  /* 0xfffffffc00d41947 */ /* 0x002fea000383ffff */
.L_x_5:
[----:B------:R-:W-:Y:S05]  /*01e0*/  @P0 EXIT ;  /* 0x000000000000094d */ /* 0x000fea0003800000 */
[----:B------:R-:W1:Y:S01]  /*01f0*/  S2UR UR5, SR_CgaCtaId ;  /* 0x00000000000579c3 */ /* 0x000e620000008800 */
[----:B------:R-:W-:-:S07]  /*0200*/  UMOV UR4, 0x400 ;  /* 0x0000040000047882 */ /* 0x000fce0000000000 */
[----:B0-----:R-:W0:Y:S01]  /*0210*/  LDC.64 R2, c[0x0][0x388] ;  /* 0x0000e200ff027b82 */ /* 0x001e220000000a00 */
[----:B-1----:R-:W-:-:S09]  /*0220*/  ULEA UR4, UR5, UR4, 0x18 ;  /* 0x0000000405047291 */ /* 0x002fd2000f8ec0ff */
[----:B------:R-:W0:Y:S04]  /*0230*/  LDS R5, [UR4] ;  /* 0x00000004ff057984 */ /* 0x000e280008000800 */
[----:B0-----:R-:W-:Y:S01]  /*0240*/  REDG.E.ADD.F32.FTZ.RN.STRONG.GPU desc[UR6][R2.64], R5 ;  /* 0x00000005020079a6 */ /* 0x001fe2000c12f306 */
[----:B------:R-:W-:Y:S05]  /*0250*/  EXIT ;  /* 0x000000000000794d */ /* 0x000fea0003800000 */
.L_x_7:
        /* <DEDUP_REMOVED lines=10> */
.L_x_9:


//--------------------- .nv.shared.reserved.0     --------------------------
	.section	.nv.shared.reserved.0,"aw",@nobits
	.weak		__nv_reservedSMEM_offset_0_alias
	.size		__nv_reservedSMEM_offset_0_alias, 0, 64
	.other		__nv_reservedSMEM_offset_0_alias,@"STO_CUDA_RESERVED_SHARED STV_DEFAULT"
__nv_reservedSMEM_offset_0_alias:
	.zero		0
	.zero		64


//--------------------- .nv.shared._Z12share_VecAddPfS_ --------------------------
	.section	.nv.shared._Z12share_VecAddPfS_,"aw",@nobits
	.sectionflags	@""
	.align	4
.nv.shared._Z12share_VecAddPfS_:
	.zero		2048


//--------------------- .nv.constant0._Z11glob_VecAddPfS_ --------------------------
	.section	.nv.constant0._Z11glob_VecAddPfS_,"a",@progbits
	.sectionflags	@""
	.align	4
.nv.constant0._Z11glob_VecAddPfS_:
	.zero		912


//--------------------- .nv.constant0._Z12share_VecAddPfS_ --------------------------
	.section	.nv.constant0._Z12share_VecAddPfS_,"a",@progbits
	.sectionflags	@""
	.align	4
.nv.constant0._Z12share_VecAddPfS_:
	.zero		912


//--------------------- SYMBOLS --------------------------

	.type		.nv.reservedSmem.offset0,@object
	.size		.nv.reservedSmem.offset0,0x4
	.type		.nv.reservedSmem.cap,@object
	.size		.nv.reservedSmem.cap,0x4
